//
// Generated by NVIDIA NVVM Compiler
//
// Compiler Build ID: CL-36424714
// Cuda compilation tools, release 13.0, V13.0.88
// Based on NVVM 20.0.0
//

.version 9.0
.target sm_100
.address_size 64

	// .globl	_Z5kmainPVj
.global .align 4 .u32 flag;

.visible .entry _Z5kmainPVj(
	.param .u64 .ptr .align 1 _Z5kmainPVj_param_0
)
{
	.reg .pred 	%p<3>;
	.reg .b32 	%r<4>;
	.reg .b64 	%rd<3>;

	ld.param.u64 	%rd2, [_Z5kmainPVj_param_0];
	cvta.to.global.u64 	%rd1, %rd2;
	mov.u32 	%r1, %tid.x;
	setp.eq.s32 	%p1, %r1, 32;
	@%p1 bra 	$L__BB0_3;
	setp.ne.s32 	%p2, %r1, 0;
	@%p2 bra 	$L__BB0_4;
	atom.global.cta.exch.b32 	%r3, [%rd1], 1;
	bra.uni 	$L__BB0_4;
$L__BB0_3:
	mov.b32 	%r2, 2;
	st.volatile.global.u32 	[%rd1], %r2;
$L__BB0_4:
	ret;

}


// ===== COMPILED SASS (sm_100) =====

	.target	sm_100

	.elftype	@"ET_EXEC"


//--------------------- .note.nv.tkinfo           --------------------------
	.section	.note.nv.tkinfo,"",@"SHT_NOTE"
	.sectionflags	@"SHF_NOTE_NV_TKINFO"
	.tkinfo
        /*0018*/ 	.word	0x00000002
        /*0030*/ 	.string	""
        /*0030*/ 	.string	"ptxas"
        /*0030*/ 	.string	"Cuda compilation tools, release 13.0, V13.0.88"
        /*0030*/ 	.string	"Build cuda_13.0.r13.0/compiler.36424714_0"
        /*0030*/ 	.string	"-arch sm_100 -m 64 "



//--------------------- .note.nv.cuinfo           --------------------------
	.section	.note.nv.cuinfo,"",@"SHT_NOTE"
	.sectionflags	@"SHF_NOTE_NV_CUINFO"
        /*0018*/ 	.short	0x0002
        /*001a*/ 	.short	0x0064
        /*001c*/ 	.short	0x0082
	.zero		2


//--------------------- .nv.info                  --------------------------
	.section	.nv.info,"",@"SHT_CUDA_INFO"
	.align	4


	//----- nvinfo : EIATTR_REGCOUNT
	.align		4
        /*0000*/ 	.byte	0x04, 0x2f
        /*0002*/ 	.short	(.L_2 - .L_1)
	.align		4
.L_1:
        /*0004*/ 	.word	index@(_Z5kmainPVj)
        /*0008*/ 	.word	0x00000008


	//----- nvinfo : EIATTR_FRAME_SIZE
	.align		4
.L_2:
        /*000c*/ 	.byte	0x04, 0x11
        /*000e*/ 	.short	(.L_4 - .L_3)
	.align		4
.L_3:
        /*0010*/ 	.word	index@(_Z5kmainPVj)
        /*0014*/ 	.word	0x00000000


	//----- nvinfo : EIATTR_MIN_STACK_SIZE
	.align		4
.L_4:
        /*0018*/ 	.byte	0x04, 0x12
        /*001a*/ 	.short	(.L_6 - .L_5)
	.align		4
.L_5:
        /*001c*/ 	.word	index@(_Z5kmainPVj)
        /*0020*/ 	.word	0x00000000
.L_6:


//--------------------- .nv.compat                --------------------------
	.section	.nv.compat,"",@"SHT_CUDA_COMPAT_INFO"
	.align	4
        /*0000*/ 	.byte	0x02, 0x09, 0x00, 0x00, 0x02, 0x02, 0x01, 0x00, 0x02, 0x05, 0x05, 0x00, 0x03, 0x07, 0x01, 0x01
        /*0010*/ 	.byte	0x02, 0x03, 0x00, 0x00, 0x02, 0x06, 0x01, 0x00, 0x04, 0x0b, 0x08, 0x00, 0x09, 0x00, 0x00, 0x00
        /*0020*/ 	.byte	0x00, 0x00, 0x00, 0x00


//--------------------- .nv.info._Z5kmainPVj      --------------------------
	.section	.nv.info._Z5kmainPVj,"",@"SHT_CUDA_INFO"
	.sectionflags	@""
	.align	4


	//----- nvinfo : EIATTR_CUDA_API_VERSION
	.align		4
        /*0000*/ 	.byte	0x04, 0x37
        /*0002*/ 	.short	(.L_8 - .L_7)
.L_7:
        /*0004*/ 	.word	0x00000082


	//----- nvinfo : EIATTR_KPARAM_INFO
	.align		4
.L_8:
        /*0008*/ 	.byte	0x04, 0x17
        /*000a*/ 	.short	(.L_10 - .L_9)
.L_9:
        /*000c*/ 	.word	0x00000000
        /*0010*/ 	.short	0x0000
        /*0012*/ 	.short	0x0000
        /*0014*/ 	.byte	0x00, 0xf5, 0x21, 0x00


	//----- nvinfo : EIATTR_SPARSE_MMA_MASK
	.align		4
.L_10:
        /*0018*/ 	.byte	0x03, 0x50
        /*001a*/ 	.short	0x0000


	//----- nvinfo : EIATTR_MAXREG_COUNT
	.align		4
        /*001c*/ 	.byte	0x03, 0x1b
        /*001e*/ 	.short	0x00ff


	//----- nvinfo : EIATTR_MERCURY_ISA_VERSION
	.align		4
        /*0020*/ 	.byte	0x03, 0x5f
        /*0022*/ 	.short	0x0101


	//----- nvinfo : EIATTR_VRC_CTA_INIT_COUNT
	.align		4
        /*0024*/ 	.byte	0x02, 0x4a
	.zero		1
	.zero		1


	//----- nvinfo : EIATTR_EXIT_INSTR_OFFSETS
	.align		4
        /*0028*/ 	.byte	0x04, 0x1c
        /*002a*/ 	.short	(.L_12 - .L_11)


	//   ....[0]....
.L_11:
        /*002c*/ 	.word	0x00000060


	//   ....[1]....
        /*0030*/ 	.word	0x000000a0


	//   ....[2]....
        /*0034*/ 	.word	0x000000e0


	//----- nvinfo : EIATTR_CRS_STACK_SIZE
	.align		4
.L_12:
        /*0038*/ 	.byte	0x04, 0x1e
        /*003a*/ 	.short	(.L_14 - .L_13)
.L_13:
        /*003c*/ 	.word	0x00000000


	//----- nvinfo : EIATTR_CBANK_PARAM_SIZE
	.align		4
.L_14:
        /*0040*/ 	.byte	0x03, 0x19
        /*0042*/ 	.short	0x0008


	//----- nvinfo : EIATTR_PARAM_CBANK
	.align		4
        /*0044*/ 	.byte	0x04, 0x0a
        /*0046*/ 	.short	(.L_16 - .L_15)
	.align		4
.L_15:
        /*0048*/ 	.word	index@(.nv.constant0._Z5kmainPVj)
        /*004c*/ 	.short	0x0380
        /*004e*/ 	.short	0x0008


	//----- nvinfo : EIATTR_SW_WAR
	.align		4
.L_16:
        /*0050*/ 	.byte	0x04, 0x36
        /*0052*/ 	.short	(.L_18 - .L_17)
.L_17:
        /*0054*/ 	.word	0x00000008
.L_18:


//--------------------- .nv.callgraph             --------------------------
	.section	.nv.callgraph,"",@"SHT_CUDA_CALLGRAPH"
	.align	4
	.sectionentsize	8
	.align		4
        /*0000*/ 	.word	0x00000000
	.align		4
        /*0004*/ 	.word	0xffffffff
	.align		4
        /*0008*/ 	.word	0x00000000
	.align		4
        /*000c*/ 	.word	0xfffffffe
	.align		4
        /*0010*/ 	.word	0x00000000
	.align		4
        /*0014*/ 	.word	0xfffffffd
	.align		4
        /*0018*/ 	.word	0x00000000
	.align		4
        /*001c*/ 	.word	0xfffffffc


//--------------------- .nv.constant4             --------------------------
	.section	.nv.constant4,"a",@progbits
	.align	8
	.align		8
.nv.constant4:
        /*0000*/ 	.dword	flag


//--------------------- .text._Z5kmainPVj         --------------------------
	.section	.text._Z5kmainPVj,"ax",@progbits
	.align	128
        .global         _Z5kmainPVj
        .type           _Z5kmainPVj,@function
        .size           _Z5kmainPVj,(.L_x_2 - _Z5kmainPVj)
        .other          _Z5kmainPVj,@"STO_CUDA_ENTRY STV_DEFAULT"
_Z5kmainPVj:
.text._Z5kmainPVj:
[----:B------:R-:W-:Y:S01]  /*0000*/  LDC R1, c[0x0][0x37c] ;  /* 0x0000df00ff017b82 */ /* 0x000fe20000000800 */
[----:B------:R-:W0:Y:S01]  /*0010*/  S2R R0, SR_TID.X ;  /* 0x0000000000007919 */ /* 0x000e220000002100 */
[----:B------:R-:W1:Y:S01]  /*0020*/  LDCU.64 UR4, c[0x0][0x358] ;  /* 0x00006b00ff0477ac */ /* 0x000e620008000a00 */
[----:B0-----:R-:W-:-:S13]  /*0030*/  ISETP.NE.AND P0, PT, R0, 0x20, PT ;  /* 0x000000200000780c */ /* 0x001fda0003f05270 */
[----:B-1----:R-:W-:Y:S05]  /*0040*/  @!P0 BRA `(.L_x_0) ;  /* 0x0000000000188947 */ /* 0x002fea0003800000 */
[----:B------:R-:W-:-:S13]  /*0050*/  ISETP.NE.AND P0, PT, R0, RZ, PT ;  /* 0x000000ff0000720c */ /* 0x000fda0003f05270 */
[----:B------:R-:W-:Y:S05]  /*0060*/  @P0 EXIT ;  /* 0x000000000000094d */ /* 0x000fea0003800000 */
[----:B------:R-:W0:Y:S01]  /*0070*/  LDC.64 R2, c[0x0][0x380] ;  /* 0x0000e000ff027b82 */ /* 0x000e220000000a00 */
[----:B------:R-:W-:-:S05]  /*0080*/  IMAD.MOV.U32 R5, RZ, RZ, 0x1 ;  /* 0x00000001ff057424 */ /* 0x000fca00078e00ff */
[----:B0-----:R-:W-:Y:S01]  /*0090*/  ATOMG.E.EXCH.STRONG.SM PT, RZ, desc[UR4][R2.64], R5 ;  /* 0x8000000502ff79a8 */ /* 0x001fe2000c1eb104 */
[----:B------:R-:W-:Y:S05]  /*00a0*/  EXIT ;  /* 0x000000000000794d */ /* 0x000fea0003800000 */
.L_x_0:
[----:B------:R-:W0:Y:S01]  /*00b0*/  LDC.64 R2, c[0x0][0x380] ;  /* 0x0000e000ff027b82 */ /* 0x000e220000000a00 */
[----:B------:R-:W-:-:S05]  /*00c0*/  IMAD.MOV.U32 R5, RZ, RZ, 0x2 ;  /* 0x00000002ff057424 */ /* 0x000fca00078e00ff */
[----:B0-----:R-:W-:Y:S01]  /*00d0*/  STG.E.STRONG.SYS desc[UR4][R2.64], R5 ;  /* 0x0000000502007986 */ /* 0x001fe2000c115904 */
[----:B------:R-:W-:Y:S05]  /*00e0*/  EXIT ;  /* 0x000000000000794d */ /* 0x000fea0003800000 */
.L_x_1:
[----:B------:R-:W-:-:S00]  /*00f0*/  BRA `(.L_x_1) ;  /* 0xfffffffc00fc7947 */ /* 0x000fc0000383ffff */
[----:B------:R-:W-:-:S00]  /*0100*/  NOP ;  /* 0x0000000000007918 */ /* 0x000fc00000000000 */
[----:B------:R-:W-:-:S00]  /*0110*/  NOP ;  /* 0x0000000000007918 */ /* 0x000fc00000000000 */
[----:B------:R-:W-:-:S00]  /*0120*/  NOP ;  /* 0x0000000000007918 */ /* 0x000fc00000000000 */
[----:B------:R-:W-:-:S00]  /*0130*/  NOP ;  /* 0x0000000000007918 */ /* 0x000fc00000000000 */
[----:B------:R-:W-:-:S00]  /*0140*/  NOP ;  /* 0x0000000000007918 */ /* 0x000fc00000000000 */
[----:B------:R-:W-:-:S00]  /*0150*/  NOP ;  /* 0x0000000000007918 */ /* 0x000fc00000000000 */
[----:B------:R-:W-:-:S00]  /*0160*/  NOP ;  /* 0x0000000000007918 */ /* 0x000fc00000000000 */
[----:B------:R-:W-:-:S00]  /*0170*/  NOP ;  /* 0x0000000000007918 */ /* 0x000fc00000000000 */
.L_x_2:


//--------------------- .nv.shared.reserved.0     --------------------------
	.section	.nv.shared.reserved.0,"aw",@nobits
	.weak		__nv_reservedSMEM_offset_0_alias
	.size		__nv_reservedSMEM_offset_0_alias, 0, 64
	.other		__nv_reservedSMEM_offset_0_alias,@"STO_CUDA_RESERVED_SHARED STV_DEFAULT"
__nv_reservedSMEM_offset_0_alias:
	.zero		0
	.zero		64


//--------------------- .nv.global                --------------------------
	.section	.nv.global,"aw",@nobits
	.align	4
.nv.global:
	.type		flag,@object
	.size		flag,(.L_0 - flag)
flag:
	.zero		4
.L_0:


//--------------------- .nv.constant0._Z5kmainPVj --------------------------
	.section	.nv.constant0._Z5kmainPVj,"a",@progbits
	.sectionflags	@""
	.align	4
.nv.constant0._Z5kmainPVj:
	.zero		904


//--------------------- SYMBOLS --------------------------

	.type		.nv.reservedSmem.offset0,@object
	.size		.nv.reservedSmem.offset0,0x4
